	.headerflags	@"EF_CUDA_TEXMODE_UNIFIED EF_CUDA_64BIT_ADDRESS EF_CUDA_ACCELERATORS EF_CUDA_SM90 EF_CUDA_VIRTUAL_SM(EF_CUDA_SM90)"
	.elftype	@"ET_EXEC"


//--------------------- .nv.info                  --------------------------
	.section	.nv.info,"",@"SHT_CUDA_INFO"
	.align	4


	//----- nvinfo : EIATTR_REGCOUNT
	.align		4
        /*0000*/ 	.byte	0x04, 0x2f
        /*0002*/ 	.short	(.L_3 - .L_2)
	.align		4
.L_2:
        /*0004*/ 	.word	index@(triton_poi_fused__native_batch_norm_legit_no_training_relu_0)
        /*0008*/ 	.word	0x00000011


	//----- nvinfo : EIATTR_MIN_STACK_SIZE
	.align		4
.L_3:
        /*000c*/ 	.byte	0x04, 0x12
        /*000e*/ 	.short	(.L_5 - .L_4)
	.align		4
.L_4:
        /*0010*/ 	.word	index@(triton_poi_fused__native_batch_norm_legit_no_training_relu_0)
        /*0014*/ 	.word	0x00000000


	//----- nvinfo : EIATTR_FRAME_SIZE
	.align		4
.L_5:
        /*0018*/ 	.byte	0x04, 0x11
        /*001a*/ 	.short	(.L_7 - .L_6)
	.align		4
.L_6:
        /*001c*/ 	.word	index@(triton_poi_fused__native_batch_norm_legit_no_training_relu_0)
        /*0020*/ 	.word	0x00000000


	//----- nvinfo : EIATTR_MIN_STACK_SIZE
	.align		4
.L_7:
        /*0024*/ 	.byte	0x04, 0x12
        /*0026*/ 	.short	(.L_9 - .L_8)
	.align		4
.L_8:
        /*0028*/ 	.word	index@(triton_poi_fused__native_batch_norm_legit_no_training_relu_0)
        /*002c*/ 	.word	0x00000000
.L_9:


//--------------------- .nv.info.triton_poi_fused__native_batch_norm_legit_no_training_relu_0 --------------------------
	.section	.nv.info.triton_poi_fused__native_batch_norm_legit_no_training_relu_0,"",@"SHT_CUDA_INFO"
	.sectionflags	@""
	.align	4


	//----- nvinfo : EIATTR_CUDA_API_VERSION
	.align		4
        /*0000*/ 	.byte	0x04, 0x37
        /*0002*/ 	.short	(.L_11 - .L_10)
.L_10:
        /*0004*/ 	.word	0x0000007c


	//----- nvinfo : EIATTR_KPARAM_INFO
	.align		4
.L_11:
        /*0008*/ 	.byte	0x04, 0x17
        /*000a*/ 	.short	(.L_13 - .L_12)
.L_12:
        /*000c*/ 	.word	0x00000000
        /*0010*/ 	.short	0x0006
        /*0012*/ 	.short	0x0030
        /*0014*/ 	.byte	0x00, 0xf0, 0x11, 0x00


	//----- nvinfo : EIATTR_KPARAM_INFO
	.align		4
.L_13:
        /*0018*/ 	.byte	0x04, 0x17
        /*001a*/ 	.short	(.L_15 - .L_14)
.L_14:
        /*001c*/ 	.word	0x00000000
        /*0020*/ 	.short	0x0005
        /*0022*/ 	.short	0x0028
        /*0024*/ 	.byte	0x00, 0xf4, 0x21, 0x00


	//----- nvinfo : EIATTR_KPARAM_INFO
	.align		4
.L_15:
        /*0028*/ 	.byte	0x04, 0x17
        /*002a*/ 	.short	(.L_17 - .L_16)
.L_16:
        /*002c*/ 	.word	0x00000000
        /*0030*/ 	.short	0x0004
        /*0032*/ 	.short	0x0020
        /*0034*/ 	.byte	0x00, 0xf4, 0x21, 0x00


	//----- nvinfo : EIATTR_KPARAM_INFO
	.align		4
.L_17:
        /*0038*/ 	.byte	0x04, 0x17
        /*003a*/ 	.short	(.L_19 - .L_18)
.L_18:
        /*003c*/ 	.word	0x00000000
        /*0040*/ 	.short	0x0003
        /*0042*/ 	.short	0x0018
        /*0044*/ 	.byte	0x00, 0xf4, 0x21, 0x00


	//----- nvinfo : EIATTR_KPARAM_INFO
	.align		4
.L_19:
        /*0048*/ 	.byte	0x04, 0x17
        /*004a*/ 	.short	(.L_21 - .L_20)
.L_20:
        /*004c*/ 	.word	0x00000000
        /*0050*/ 	.short	0x0002
        /*0052*/ 	.short	0x0010
        /*0054*/ 	.byte	0x00, 0xf4, 0x21, 0x00


	//----- nvinfo : EIATTR_KPARAM_INFO
	.align		4
.L_21:
        /*0058*/ 	.byte	0x04, 0x17
        /*005a*/ 	.short	(.L_23 - .L_22)
.L_22:
        /*005c*/ 	.word	0x00000000
        /*0060*/ 	.short	0x0001
        /*0062*/ 	.short	0x0008
        /*0064*/ 	.byte	0x00, 0xf4, 0x21, 0x00


	//----- nvinfo : EIATTR_KPARAM_INFO
	.align		4
.L_23:
        /*0068*/ 	.byte	0x04, 0x17
        /*006a*/ 	.short	(.L_25 - .L_24)
.L_24:
        /*006c*/ 	.word	0x00000000
        /*0070*/ 	.short	0x0000
        /*0072*/ 	.short	0x0000
        /*0074*/ 	.byte	0x00, 0xf4, 0x21, 0x00


	//----- nvinfo : EIATTR_SPARSE_MMA_MASK
	.align		4
.L_25:
        /*0078*/ 	.byte	0x03, 0x50
        /*007a*/ 	.short	0x0000


	//----- nvinfo : EIATTR_MAXREG_COUNT
	.align		4
        /*007c*/ 	.byte	0x03, 0x1b
        /*007e*/ 	.short	0x00ff


	//----- nvinfo : EIATTR_EXIT_INSTR_OFFSETS
	.align		4
        /*0080*/ 	.byte	0x04, 0x1c
        /*0082*/ 	.short	(.L_27 - .L_26)


	//   ....[0]....
.L_26:
        /*0084*/ 	.word	0x00000350


	//----- nvinfo : EIATTR_REQNTID
	.align		4
.L_27:
        /*0088*/ 	.byte	0x04, 0x10
        /*008a*/ 	.short	(.L_29 - .L_28)
.L_28:
        /*008c*/ 	.word	0x00000080
        /*0090*/ 	.word	0x00000001
        /*0094*/ 	.word	0x00000001


	//----- nvinfo : EIATTR_CBANK_PARAM_SIZE
	.align		4
.L_29:
        /*0098*/ 	.byte	0x03, 0x19
        /*009a*/ 	.short	0x0034


	//----- nvinfo : EIATTR_PARAM_CBANK
	.align		4
        /*009c*/ 	.byte	0x04, 0x0a
        /*009e*/ 	.short	(.L_31 - .L_30)
	.align		4
.L_30:
        /*00a0*/ 	.word	index@(.nv.constant0.triton_poi_fused__native_batch_norm_legit_no_training_relu_0)
        /*00a4*/ 	.short	0x0210
        /*00a6*/ 	.short	0x0034


	//----- nvinfo : EIATTR_SW_WAR
	.align		4
.L_31:
        /*00a8*/ 	.byte	0x04, 0x36
        /*00aa*/ 	.short	(.L_33 - .L_32)
.L_32:
        /*00ac*/ 	.word	0x00000008
.L_33:


//--------------------- .nv.callgraph             --------------------------
	.section	.nv.callgraph,"",@"SHT_CUDA_CALLGRAPH"
	.align	4
	.sectionentsize	8
	.align		4
        /*0000*/ 	.word	0x00000000
	.align		4
        /*0004*/ 	.word	0xffffffff
	.align		4
        /*0008*/ 	.word	0x00000000
	.align		4
        /*000c*/ 	.word	0xfffffffe
	.align		4
        /*0010*/ 	.word	0x00000000
	.align		4
        /*0014*/ 	.word	0xfffffffd
	.align		4
        /*0018*/ 	.word	0x00000000
	.align		4
        /*001c*/ 	.word	0xfffffffc


//--------------------- .nv.constant4             --------------------------
	.section	.nv.constant4,"a",@progbits
	.align	8
	.align		8
.nv.constant4:
        /*0000*/ 	.dword	_$_str
	.align		8
        /*0008*/ 	.dword	_$_str_$_2


//--------------------- .text.triton_poi_fused__native_batch_norm_legit_no_training_relu_0 --------------------------
	.section	.text.triton_poi_fused__native_batch_norm_legit_no_training_relu_0,"ax",@progbits
	.align	128
        .global         triton_poi_fused__native_batch_norm_legit_no_training_relu_0
        .type           triton_poi_fused__native_batch_norm_legit_no_training_relu_0,@function
        .size           triton_poi_fused__native_batch_norm_legit_no_training_relu_0,(.L_x_1 - triton_poi_fused__native_batch_norm_legit_no_training_relu_0)
        .other          triton_poi_fused__native_batch_norm_legit_no_training_relu_0,@"STO_CUDA_ENTRY STV_DEFAULT"
triton_poi_fused__native_batch_norm_legit_no_training_relu_0:
.text.triton_poi_fused__native_batch_norm_legit_no_training_relu_0:
[----:B------:R-:W-:Y:S01]  /*0000*/  LDC R1, c[0x0][0x28] ;  /* 0x00000a00ff017b82 */ /* 0x000fe20000000800 */
[----:B------:R-:W1:Y:S07]  /*0010*/  S2R R0, SR_TID.X ;  /* 0x0000000000007919 */ /* 0x000e6e0000002100 */
[----:B------:R-:W2:Y:S01]  /*0020*/  LDC.64 R6, c[0x0][0x220] ;  /* 0x00008800ff067b82 */ /* 0x000ea20000000a00 */
[----:B------:R-:W-:Y:S01]  /*0030*/  ULDC.64 UR4, c[0x0][0x208] ;  /* 0x0000820000047ab9 */ /* 0x000fe20000000a00 */
[----:B------:R-:W3:Y:S06]  /*0040*/  S2R R5, SR_CTAID.X ;  /* 0x0000000000057919 */ /* 0x000eec0000002500 */
[----:B------:R-:W4:Y:S08]  /*0050*/  LDC.64 R8, c[0x0][0x228] ;  /* 0x00008a00ff087b82 */ /* 0x000f300000000a00 */
[----:B------:R-:W5:Y:S01]  /*0060*/  LDC.64 R10, c[0x0][0x230] ;  /* 0x00008c00ff0a7b82 */ /* 0x000f620000000a00 */
[----:B-1----:R-:W-:-:S02]  /*0070*/  SHF.L.U32 R0, R0, 0x1, RZ ;  /* 0x0000000100007819 */ /* 0x002fc400000006ff */
[----:B---3--:R-:W-:Y:S02]  /*0080*/  SHF.R.S32.HI R3, RZ, 0x17, R5 ;  /* 0x00000017ff037819 */ /* 0x008fe40000011405 */
[----:B------:R-:W-:Y:S02]  /*0090*/  LOP3.LUT R0, R0, 0xfe, RZ, 0xc0, !PT ;  /* 0x000000fe00007812 */ /* 0x000fe400078ec0ff */
[----:B------:R-:W-:Y:S02]  /*00a0*/  SGXT R3, R3, 0x1 ;  /* 0x000000010303781a */ /* 0x000fe40000000200 */
[----:B------:R-:W-:Y:S02]  /*00b0*/  LEA R0, R5, R0, 0x8 ;  /* 0x0000000005007211 */ /* 0x000fe400078e40ff */
[----:B------:R-:W1:Y:S02]  /*00c0*/  LDC.64 R4, c[0x0][0x218] ;  /* 0x00008600ff047b82 */ /* 0x000e640000000a00 */
[----:B------:R-:W-:-:S04]  /*00d0*/  LEA.HI R3, R3, R0, RZ, 0xa ;  /* 0x0000000003037211 */ /* 0x000fc800078f50ff */
[----:B------:R-:W-:-:S04]  /*00e0*/  SHF.R.S32.HI R3, RZ, 0xa, R3 ;  /* 0x0000000aff037819 */ /* 0x000fc80000011403 */
[----:B------:R-:W-:-:S04]  /*00f0*/  LEA.HI R2, R3, R3, RZ, 0x2 ;  /* 0x0000000303027211 */ /* 0x000fc800078f10ff */
[----:B------:R-:W-:-:S04]  /*0100*/  LOP3.LUT R2, R2, 0xfffffffc, RZ, 0xc0, !PT ;  /* 0xfffffffc02027812 */ /* 0x000fc800078ec0ff */
[----:B------:R-:W-:Y:S02]  /*0110*/  IADD3 R13, R3, -R2, RZ ;  /* 0x80000002030d7210 */ /* 0x000fe40007ffe0ff */
[----:B------:R-:W3:Y:S03]  /*0120*/  LDC.64 R2, c[0x0][0x210] ;  /* 0x00008400ff027b82 */ /* 0x000ee60000000a00 */
[----:B--2---:R-:W-:-:S06]  /*0130*/  IMAD.WIDE R6, R13, 0x4, R6 ;  /* 0x000000040d067825 */ /* 0x004fcc00078e0206 */
[----:B------:R-:W2:Y:S01]  /*0140*/  LDG.E.EL R6, desc[UR4][R6.64] ;  /* 0x0000000406067981 */ /* 0x000ea2000c2e1900 */
[----:B-1----:R-:W-:-:S05]  /*0150*/  IMAD.WIDE R4, R13, 0x4, R4 ;  /* 0x000000040d047825 */ /* 0x002fca00078e0204 */
[----:B------:R1:W2:Y:S01]  /*0160*/  LDG.E.EL R12, desc[UR4][R4.64] ;  /* 0x00000004040c7981 */ /* 0x0002a2000c2e1900 */
[----:B---3--:R-:W-:Y:S01]  /*0170*/  IMAD.WIDE R2, R0, 0x4, R2 ;  /* 0x0000000400027825 */ /* 0x008fe200078e0202 */
[----:B------:R-:W-:Y:S01]  /*0180*/  HFMA2.MMA R14, -RZ, RZ, 1.625, 0 ;  /* 0x3e800000ff0e7435 */ /* 0x000fe200000001ff */
[----:B-1----:R-:W1:Y:S04]  /*0190*/  LDC.64 R4, c[0x0][0x238] ;  /* 0x00008e00ff047b82 */ /* 0x002e680000000a00 */
[----:B------:R-:W3:Y:S01]  /*01a0*/  LDG.E.64 R2, desc[UR4][R2.64] ;  /* 0x0000000402027981 */ /* 0x000ee2000c1e1b00 */
[----:B----4-:R-:W-:-:S04]  /*01b0*/  IMAD.WIDE R8, R13, 0x4, R8 ;  /* 0x000000040d087825 */ /* 0x010fc800078e0208 */
[----:B-----5:R-:W-:Y:S02]  /*01c0*/  IMAD.WIDE R10, R13, 0x4, R10 ;  /* 0x000000040d0a7825 */ /* 0x020fe400078e020a */
[----:B------:R-:W4:Y:S04]  /*01d0*/  LDG.E.EL R8, desc[UR4][R8.64] ;  /* 0x0000000408087981 */ /* 0x000f28000c2e1900 */
[----:B------:R-:W4:Y:S01]  /*01e0*/  LDG.E.EL R11, desc[UR4][R10.64] ;  /* 0x000000040a0b7981 */ /* 0x000f22000c2e1900 */
[----:B-1----:R-:W-:-:S04]  /*01f0*/  IMAD.WIDE R4, R0, 0x4, R4 ;  /* 0x0000000400047825 */ /* 0x002fc800078e0204 */
[----:B--2---:R-:W-:-:S04]  /*0200*/  FADD R6, R6, 0.0010000000474974513054 ;  /* 0x3a83126f06067421 */ /* 0x004fc80000000000 */
[----:B------:R-:W1:Y:S02]  /*0210*/  MUFU.SQRT R7, R6 ;  /* 0x0000000600077308 */ /* 0x000e640000002000 */
[C---:B-1----:R-:W-:Y:S02]  /*0220*/  FSETP.GT.AND P0, PT, R7.reuse, 8.50705917302346158658e+37, PT ;  /* 0x7e8000000700780b */ /* 0x042fe40003f04000 */
[----:B------:R-:W-:-:S11]  /*0230*/  FSETP.GEU.AND P1, PT, R7, 1.175494350822287508e-38, PT ;  /* 0x008000000700780b */ /* 0x000fd60003f2e000 */
[----:B------:R-:W-:-:S04]  /*0240*/  @P0 FMUL R7, R7, 0.25 ;  /* 0x3e80000007070820 */ /* 0x000fc80000400000 */
[----:B------:R-:W-:-:S06]  /*0250*/  @!P1 FMUL R7, R7, 16777216 ;  /* 0x4b80000007079820 */ /* 0x000fcc0000400000 */
[----:B------:R-:W1:Y:S01]  /*0260*/  MUFU.RCP R7, R7 ;  /* 0x0000000700077308 */ /* 0x000e620000001000 */
[----:B------:R-:W-:Y:S01]  /*0270*/  FSEL R14, R14, 1, P0 ;  /* 0x3f8000000e0e7808 */ /* 0x000fe20000000000 */
[----:B---3--:R-:W-:-:S04]  /*0280*/  FADD R2, R2, -R12 ;  /* 0x8000000c02027221 */ /* 0x008fc80000000000 */
[----:B------:R-:W-:Y:S01]  /*0290*/  @!P1 FMUL R14, R14, 16777216 ;  /* 0x4b8000000e0e9820 */ /* 0x000fe20000400000 */
[----:B------:R-:W-:-:S03]  /*02a0*/  FADD R3, R3, -R12 ;  /* 0x8000000c03037221 */ /* 0x000fc60000000000 */
[----:B-1----:R-:W-:-:S04]  /*02b0*/  FMUL R14, R7, R14 ;  /* 0x0000000e070e7220 */ /* 0x002fc80000400000 */
[-C--:B------:R-:W-:Y:S01]  /*02c0*/  FMUL R2, R2, R14.reuse ;  /* 0x0000000e02027220 */ /* 0x080fe20000400000 */
[----:B------:R-:W-:-:S03]  /*02d0*/  FMUL R14, R3, R14 ;  /* 0x0000000e030e7220 */ /* 0x000fc60000400000 */
[C-C-:B----4-:R-:W-:Y:S01]  /*02e0*/  FFMA R2, R8.reuse, R2, R11.reuse ;  /* 0x0000000208027223 */ /* 0x150fe2000000000b */
[----:B------:R-:W-:-:S04]  /*02f0*/  FFMA R14, R8, R14, R11 ;  /* 0x0000000e080e7223 */ /* 0x000fc8000000000b */
[----:B------:R-:W-:Y:S02]  /*0300*/  FSETP.GEU.AND P0, PT, R2, RZ, PT ;  /* 0x000000ff0200720b */ /* 0x000fe40003f0e000 */
[----:B------:R-:W-:Y:S02]  /*0310*/  FSETP.GEU.AND P1, PT, R14, RZ, PT ;  /* 0x000000ff0e00720b */ /* 0x000fe40003f2e000 */
[----:B------:R-:W-:Y:S02]  /*0320*/  FSEL R2, R2, RZ, P0 ;  /* 0x000000ff02027208 */ /* 0x000fe40000000000 */
[----:B------:R-:W-:-:S05]  /*0330*/  FSEL R3, R14, RZ, P1 ;  /* 0x000000ff0e037208 */ /* 0x000fca0000800000 */
[----:B------:R-:W-:Y:S01]  /*0340*/  STG.E.64 desc[UR4][R4.64], R2 ;  /* 0x0000000204007986 */ /* 0x000fe2000c101b04 */
[----:B------:R-:W-:Y:S05]  /*0350*/  EXIT ;  /* 0x000000000000794d */ /* 0x000fea0003800000 */
.L_x_0:
[----:B------:R-:W-:-:S00]  /*0360*/  BRA `(.L_x_0) ;  /* 0xfffffffc00fc7947 */ /* 0x000fc0000383ffff */
[----:B------:R-:W-:-:S00]  /*0370*/  NOP ;  /* 0x0000000000007918 */ /* 0x000fc00000000000 */
        /* <DEDUP_REMOVED lines=8> */
.L_x_1:


//--------------------- .nv.global.init           --------------------------
	.section	.nv.global.init,"aw",@progbits
.nv.global.init:
	.type		_$_str,@object
	.size		_$_str,(_$_str_$_2 - _$_str)
_$_str:
        /*0000*/ 	.byte	0x5f, 0x5f, 0x43, 0x55, 0x44, 0x41, 0x5f, 0x46, 0x54, 0x5a, 0x00
	.type		_$_str_$_2,@object
	.size		_$_str_$_2,(.L_1 - _$_str_$_2)
_$_str_$_2:
        /*000b*/ 	.byte	0x5f, 0x5f, 0x43, 0x55, 0x44, 0x41, 0x5f, 0x50, 0x52, 0x45, 0x43, 0x5f, 0x53, 0x51, 0x52, 0x54
        /*001b*/ 	.byte	0x00
.L_1:


//--------------------- .nv.constant0.triton_poi_fused__native_batch_norm_legit_no_training_relu_0 --------------------------
	.section	.nv.constant0.triton_poi_fused__native_batch_norm_legit_no_training_relu_0,"a",@progbits
	.sectionflags	@""
	.align	4
.nv.constant0.triton_poi_fused__native_batch_norm_legit_no_training_relu_0:
	.zero		580
